	.headerflags	@"EF_CUDA_TEXMODE_UNIFIED EF_CUDA_64BIT_ADDRESS EF_CUDA_ACCELERATORS EF_CUDA_SM90 EF_CUDA_VIRTUAL_SM(EF_CUDA_SM90)"
	.elftype	@"ET_EXEC"


//--------------------- .nv.info                  --------------------------
	.section	.nv.info,"",@"SHT_CUDA_INFO"
	.align	4


	//----- nvinfo : EIATTR_REGCOUNT
	.align		4
        /*0000*/ 	.byte	0x04, 0x2f
        /*0002*/ 	.short	(.L_1 - .L_0)
	.align		4
.L_0:
        /*0004*/ 	.word	index@(triton_poi_fused_leaky_relu_11)
        /*0008*/ 	.word	0x00000010


	//----- nvinfo : EIATTR_MIN_STACK_SIZE
	.align		4
.L_1:
        /*000c*/ 	.byte	0x04, 0x12
        /*000e*/ 	.short	(.L_3 - .L_2)
	.align		4
.L_2:
        /*0010*/ 	.word	index@(triton_poi_fused_leaky_relu_11)
        /*0014*/ 	.word	0x00000000


	//----- nvinfo : EIATTR_FRAME_SIZE
	.align		4
.L_3:
        /*0018*/ 	.byte	0x04, 0x11
        /*001a*/ 	.short	(.L_5 - .L_4)
	.align		4
.L_4:
        /*001c*/ 	.word	index@(triton_poi_fused_leaky_relu_11)
        /*0020*/ 	.word	0x00000000


	//----- nvinfo : EIATTR_MIN_STACK_SIZE
	.align		4
.L_5:
        /*0024*/ 	.byte	0x04, 0x12
        /*0026*/ 	.short	(.L_7 - .L_6)
	.align		4
.L_6:
        /*0028*/ 	.word	index@(triton_poi_fused_leaky_relu_11)
        /*002c*/ 	.word	0x00000000
.L_7:


//--------------------- .nv.info.triton_poi_fused_leaky_relu_11 --------------------------
	.section	.nv.info.triton_poi_fused_leaky_relu_11,"",@"SHT_CUDA_INFO"
	.sectionflags	@""
	.align	4


	//----- nvinfo : EIATTR_CUDA_API_VERSION
	.align		4
        /*0000*/ 	.byte	0x04, 0x37
        /*0002*/ 	.short	(.L_9 - .L_8)
.L_8:
        /*0004*/ 	.word	0x0000007c


	//----- nvinfo : EIATTR_KPARAM_INFO
	.align		4
.L_9:
        /*0008*/ 	.byte	0x04, 0x17
        /*000a*/ 	.short	(.L_11 - .L_10)
.L_10:
        /*000c*/ 	.word	0x00000000
        /*0010*/ 	.short	0x0003
        /*0012*/ 	.short	0x0018
        /*0014*/ 	.byte	0x00, 0xf0, 0x11, 0x00


	//----- nvinfo : EIATTR_KPARAM_INFO
	.align		4
.L_11:
        /*0018*/ 	.byte	0x04, 0x17
        /*001a*/ 	.short	(.L_13 - .L_12)
.L_12:
        /*001c*/ 	.word	0x00000000
        /*0020*/ 	.short	0x0002
        /*0022*/ 	.short	0x0010
        /*0024*/ 	.byte	0x00, 0xf4, 0x21, 0x00


	//----- nvinfo : EIATTR_KPARAM_INFO
	.align		4
.L_13:
        /*0028*/ 	.byte	0x04, 0x17
        /*002a*/ 	.short	(.L_15 - .L_14)
.L_14:
        /*002c*/ 	.word	0x00000000
        /*0030*/ 	.short	0x0001
        /*0032*/ 	.short	0x0008
        /*0034*/ 	.byte	0x00, 0xf4, 0x21, 0x00


	//----- nvinfo : EIATTR_KPARAM_INFO
	.align		4
.L_15:
        /*0038*/ 	.byte	0x04, 0x17
        /*003a*/ 	.short	(.L_17 - .L_16)
.L_16:
        /*003c*/ 	.word	0x00000000
        /*0040*/ 	.short	0x0000
        /*0042*/ 	.short	0x0000
        /*0044*/ 	.byte	0x00, 0xf4, 0x21, 0x00


	//----- nvinfo : EIATTR_SPARSE_MMA_MASK
	.align		4
.L_17:
        /*0048*/ 	.byte	0x03, 0x50
        /*004a*/ 	.short	0x0000


	//----- nvinfo : EIATTR_MAXREG_COUNT
	.align		4
        /*004c*/ 	.byte	0x03, 0x1b
        /*004e*/ 	.short	0x00ff


	//----- nvinfo : EIATTR_EXIT_INSTR_OFFSETS
	.align		4
        /*0050*/ 	.byte	0x04, 0x1c
        /*0052*/ 	.short	(.L_19 - .L_18)


	//   ....[0]....
.L_18:
        /*0054*/ 	.word	0x000001d0


	//   ....[1]....
        /*0058*/ 	.word	0x000001f0


	//----- nvinfo : EIATTR_REQNTID
	.align		4
.L_19:
        /*005c*/ 	.byte	0x04, 0x10
        /*005e*/ 	.short	(.L_21 - .L_20)
.L_20:
        /*0060*/ 	.word	0x00000080
        /*0064*/ 	.word	0x00000001
        /*0068*/ 	.word	0x00000001


	//----- nvinfo : EIATTR_CBANK_PARAM_SIZE
	.align		4
.L_21:
        /*006c*/ 	.byte	0x03, 0x19
        /*006e*/ 	.short	0x001c


	//----- nvinfo : EIATTR_PARAM_CBANK
	.align		4
        /*0070*/ 	.byte	0x04, 0x0a
        /*0072*/ 	.short	(.L_23 - .L_22)
	.align		4
.L_22:
        /*0074*/ 	.word	index@(.nv.constant0.triton_poi_fused_leaky_relu_11)
        /*0078*/ 	.short	0x0210
        /*007a*/ 	.short	0x001c


	//----- nvinfo : EIATTR_SW_WAR
	.align		4
.L_23:
        /*007c*/ 	.byte	0x04, 0x36
        /*007e*/ 	.short	(.L_25 - .L_24)
.L_24:
        /*0080*/ 	.word	0x00000008
.L_25:


//--------------------- .nv.callgraph             --------------------------
	.section	.nv.callgraph,"",@"SHT_CUDA_CALLGRAPH"
	.align	4
	.sectionentsize	8
	.align		4
        /*0000*/ 	.word	0x00000000
	.align		4
        /*0004*/ 	.word	0xffffffff
	.align		4
        /*0008*/ 	.word	0x00000000
	.align		4
        /*000c*/ 	.word	0xfffffffe
	.align		4
        /*0010*/ 	.word	0x00000000
	.align		4
        /*0014*/ 	.word	0xfffffffd
	.align		4
        /*0018*/ 	.word	0x00000000
	.align		4
        /*001c*/ 	.word	0xfffffffc


//--------------------- .text.triton_poi_fused_leaky_relu_11 --------------------------
	.section	.text.triton_poi_fused_leaky_relu_11,"ax",@progbits
	.align	128
        .global         triton_poi_fused_leaky_relu_11
        .type           triton_poi_fused_leaky_relu_11,@function
        .size           triton_poi_fused_leaky_relu_11,(.L_x_1 - triton_poi_fused_leaky_relu_11)
        .other          triton_poi_fused_leaky_relu_11,@"STO_CUDA_ENTRY STV_DEFAULT"
triton_poi_fused_leaky_relu_11:
.text.triton_poi_fused_leaky_relu_11:
[----:B------:R-:W0:Y:S02]  /*0000*/  LDC R1, c[0x0][0x28] ;  /* 0x00000a00ff017b82 */ /* 0x000e240000000800 */
[----:B------:R-:W1:Y:S01]  /*0010*/  S2R R0, SR_TID.X ;  /* 0x0000000000007919 */ /* 0x000e620000002100 */
[----:B------:R-:W2:Y:S01]  /*0020*/  LDC.64 R4, c[0x0][0x218] ;  /* 0x00008600ff047b82 */ /* 0x000ea20000000a00 */
[----:B------:R-:W-:Y:S02]  /*0030*/  CS2R R10, SRZ ;  /* 0x00000000000a7805 */ /* 0x000fe4000001ff00 */
[----:B------:R-:W-:Y:S01]  /*0040*/  CS2R R8, SRZ ;  /* 0x0000000000087805 */ /* 0x000fe2000001ff00 */
[----:B------:R-:W3:Y:S01]  /*0050*/  S2R R7, SR_CTAID.X ;  /* 0x0000000000077919 */ /* 0x000ee20000002500 */
[----:B------:R-:W-:Y:S01]  /*0060*/  ULDC.64 UR4, c[0x0][0x208] ;  /* 0x0000820000047ab9 */ /* 0x000fe20000000a00 */
[----:B------:R-:W-:Y:S02]  /*0070*/  ULDC.64 UR6, c[0x0][0x220] ;  /* 0x0000880000067ab9 */ /* 0x000fe40000000a00 */
[----:B------:R-:W4:Y:S01]  /*0080*/  LDC.64 R2, c[0x0][0x210] ;  /* 0x00008400ff027b82 */ /* 0x000f220000000a00 */
[----:B-1----:R-:W-:-:S05]  /*0090*/  IMAD.SHL.U32 R0, R0, 0x2, RZ ;  /* 0x0000000200007824 */ /* 0x002fca00078e00ff */
[----:B------:R-:W-:-:S05]  /*00a0*/  LOP3.LUT R0, R0, 0xfe, RZ, 0xc0, !PT ;  /* 0x000000fe00007812 */ /* 0x000fca00078ec0ff */
[----:B---3--:R-:W-:-:S04]  /*00b0*/  IMAD R7, R7, 0x100, R0 ;  /* 0x0000010007077824 */ /* 0x008fc800078e0200 */
[C---:B--2---:R-:W-:Y:S01]  /*00c0*/  IMAD.WIDE R4, R7.reuse, 0x4, R4 ;  /* 0x0000000407047825 */ /* 0x044fe200078e0204 */
[----:B------:R-:W-:-:S03]  /*00d0*/  ISETP.GE.AND P2, PT, R7, 0x100, PT ;  /* 0x000001000700780c */ /* 0x000fc60003f46270 */
[----:B----4-:R-:W-:-:S10]  /*00e0*/  IMAD.WIDE R2, R7, 0x4, R2 ;  /* 0x0000000407027825 */ /* 0x010fd400078e0202 */
[----:B------:R-:W2:Y:S04]  /*00f0*/  @!P2 LDG.E.64 R10, desc[UR4][R4.64] ;  /* 0x00000004040aa981 */ /* 0x000ea8000c1e1b00 */
[----:B------:R-:W2:Y:S01]  /*0100*/  @!P2 LDG.E.64 R8, desc[UR4][R2.64] ;  /* 0x000000040208a981 */ /* 0x000ea2000c1e1b00 */
[----:B------:R-:W-:-:S04]  /*0110*/  IADD3 R6, P3, R7, UR6, RZ ;  /* 0x0000000607067c10 */ /* 0x000fc8000ff7e0ff */
[----:B------:R-:W-:Y:S02]  /*0120*/  LEA.HI.X.SX32 R7, R7, UR7, 0x1, P3 ;  /* 0x0000000707077c11 */ /* 0x000fe400098f0eff */
[----:B--2---:R-:W-:Y:S01]  /*0130*/  FSETP.GT.AND P1, PT, R8, -R10, PT ;  /* 0x8000000a0800720b */ /* 0x004fe20003f24000 */
[----:B------:R-:W-:Y:S01]  /*0140*/  FADD R8, R10, R8 ;  /* 0x000000080a087221 */ /* 0x000fe20000000000 */
[----:B------:R-:W-:Y:S01]  /*0150*/  FSETP.GT.AND P0, PT, R9, -R11, PT ;  /* 0x8000000b0900720b */ /* 0x000fe20003f04000 */
[----:B------:R-:W-:Y:S01]  /*0160*/  FADD R9, R11, R9 ;  /* 0x000000090b097221 */ /* 0x000fe20000000000 */
[----:B------:R-:W-:Y:S02]  /*0170*/  SEL R0, RZ, 0x1, !P1 ;  /* 0x00000001ff007807 */ /* 0x000fe40004800000 */
[----:B------:R-:W-:-:S05]  /*0180*/  SEL R13, RZ, 0x100, !P0 ;  /* 0x00000100ff0d7807 */ /* 0x000fca0004000000 */
[----:B------:R-:W-:Y:S02]  /*0190*/  IMAD.IADD R13, R0, 0x1, R13 ;  /* 0x00000001000d7824 */ /* 0x000fe400078e020d */
[----:B------:R-:W-:Y:S02]  /*01a0*/  @!P1 FMUL R8, R8, 0.20000000298023223877 ;  /* 0x3e4ccccd08089820 */ /* 0x000fe40000400000 */
[----:B------:R-:W-:Y:S01]  /*01b0*/  @!P0 FMUL R9, R9, 0.20000000298023223877 ;  /* 0x3e4ccccd09098820 */ /* 0x000fe20000400000 */
[----:B------:R1:W-:Y:S01]  /*01c0*/  @!P2 STG.E.U16 desc[UR4][R6.64], R13 ;  /* 0x0000000d0600a986 */ /* 0x0003e2000c101504 */
[----:B------:R-:W-:Y:S05]  /*01d0*/  @P2 EXIT ;  /* 0x000000000000294d */ /* 0x000fea0003800000 */
[----:B------:R-:W-:Y:S01]  /*01e0*/  STG.E.64 desc[UR4][R2.64], R8 ;  /* 0x0000000802007986 */ /* 0x000fe2000c101b04 */
[----:B------:R-:W-:Y:S05]  /*01f0*/  EXIT ;  /* 0x000000000000794d */ /* 0x000fea0003800000 */
.L_x_0:
[----:B------:R-:W-:-:S00]  /*0200*/  BRA `(.L_x_0) ;  /* 0xfffffffc00fc7947 */ /* 0x000fc0000383ffff */
[----:B------:R-:W-:-:S00]  /*0210*/  NOP ;  /* 0x0000000000007918 */ /* 0x000fc00000000000 */
        /* <DEDUP_REMOVED lines=14> */
.L_x_1:


//--------------------- .nv.constant0.triton_poi_fused_leaky_relu_11 --------------------------
	.section	.nv.constant0.triton_poi_fused_leaky_relu_11,"a",@progbits
	.sectionflags	@""
	.align	4
.nv.constant0.triton_poi_fused_leaky_relu_11:
	.zero		556
